//
// Generated by NVIDIA NVVM Compiler
//
// Compiler Build ID: CL-36424714
// Cuda compilation tools, release 13.0, V13.0.88
// Based on NVVM 20.0.0
//

.version 9.0
.target sm_100
.address_size 64

	// .globl	_Z13addVectorsGPUPKiS0_Pii

.visible .entry _Z13addVectorsGPUPKiS0_Pii(
	.param .u64 .ptr .align 1 _Z13addVectorsGPUPKiS0_Pii_param_0,
	.param .u64 .ptr .align 1 _Z13addVectorsGPUPKiS0_Pii_param_1,
	.param .u64 .ptr .align 1 _Z13addVectorsGPUPKiS0_Pii_param_2,
	.param .u32 _Z13addVectorsGPUPKiS0_Pii_param_3
)
{
	.reg .pred 	%p<2>;
	.reg .b32 	%r<9>;
	.reg .b64 	%rd<11>;

	ld.param.u64 	%rd1, [_Z13addVectorsGPUPKiS0_Pii_param_0];
	ld.param.u64 	%rd2, [_Z13addVectorsGPUPKiS0_Pii_param_1];
	ld.param.u64 	%rd3, [_Z13addVectorsGPUPKiS0_Pii_param_2];
	ld.param.u32 	%r2, [_Z13addVectorsGPUPKiS0_Pii_param_3];
	mov.u32 	%r3, %ctaid.x;
	mov.u32 	%r4, %ntid.x;
	mov.u32 	%r5, %tid.x;
	mad.lo.s32 	%r1, %r3, %r4, %r5;
	setp.ge.s32 	%p1, %r1, %r2;
	@%p1 bra 	$L__BB0_2;
	cvta.to.global.u64 	%rd4, %rd1;
	cvta.to.global.u64 	%rd5, %rd2;
	cvta.to.global.u64 	%rd6, %rd3;
	mul.wide.s32 	%rd7, %r1, 4;
	add.s64 	%rd8, %rd4, %rd7;
	ld.global.u32 	%r6, [%rd8];
	add.s64 	%rd9, %rd5, %rd7;
	ld.global.u32 	%r7, [%rd9];
	add.s32 	%r8, %r7, %r6;
	add.s64 	%rd10, %rd6, %rd7;
	st.global.u32 	[%rd10], %r8;
$L__BB0_2:
	ret;

}


// ===== COMPILED SASS (sm_100) =====

	.target	sm_100

	.elftype	@"ET_EXEC"


//--------------------- .note.nv.tkinfo           --------------------------
	.section	.note.nv.tkinfo,"",@"SHT_NOTE"
	.sectionflags	@"SHF_NOTE_NV_TKINFO"
	.tkinfo
        /*0018*/ 	.word	0x00000002
        /*0030*/ 	.string	""
        /*0030*/ 	.string	"ptxas"
        /*0030*/ 	.string	"Cuda compilation tools, release 13.0, V13.0.88"
        /*0030*/ 	.string	"Build cuda_13.0.r13.0/compiler.36424714_0"
        /*0030*/ 	.string	"-arch sm_100 -m 64 "



//--------------------- .note.nv.cuinfo           --------------------------
	.section	.note.nv.cuinfo,"",@"SHT_NOTE"
	.sectionflags	@"SHF_NOTE_NV_CUINFO"
        /*0018*/ 	.short	0x0002
        /*001a*/ 	.short	0x0064
        /*001c*/ 	.short	0x0082
	.zero		2


//--------------------- .nv.info                  --------------------------
	.section	.nv.info,"",@"SHT_CUDA_INFO"
	.align	4


	//----- nvinfo : EIATTR_REGCOUNT
	.align		4
        /*0000*/ 	.byte	0x04, 0x2f
        /*0002*/ 	.short	(.L_1 - .L_0)
	.align		4
.L_0:
        /*0004*/ 	.word	index@(_Z13addVectorsGPUPKiS0_Pii)
        /*0008*/ 	.word	0x0000000c


	//----- nvinfo : EIATTR_FRAME_SIZE
	.align		4
.L_1:
        /*000c*/ 	.byte	0x04, 0x11
        /*000e*/ 	.short	(.L_3 - .L_2)
	.align		4
.L_2:
        /*0010*/ 	.word	index@(_Z13addVectorsGPUPKiS0_Pii)
        /*0014*/ 	.word	0x00000000


	//----- nvinfo : EIATTR_MIN_STACK_SIZE
	.align		4
.L_3:
        /*0018*/ 	.byte	0x04, 0x12
        /*001a*/ 	.short	(.L_5 - .L_4)
	.align		4
.L_4:
        /*001c*/ 	.word	index@(_Z13addVectorsGPUPKiS0_Pii)
        /*0020*/ 	.word	0x00000000
.L_5:


//--------------------- .nv.compat                --------------------------
	.section	.nv.compat,"",@"SHT_CUDA_COMPAT_INFO"
	.align	4
        /*0000*/ 	.byte	0x02, 0x09, 0x00, 0x00, 0x02, 0x02, 0x01, 0x00, 0x02, 0x05, 0x05, 0x00, 0x03, 0x07, 0x01, 0x01
        /*0010*/ 	.byte	0x02, 0x03, 0x00, 0x00, 0x02, 0x06, 0x01, 0x00, 0x04, 0x0b, 0x08, 0x00, 0x09, 0x00, 0x00, 0x00
        /*0020*/ 	.byte	0x00, 0x00, 0x00, 0x00


//--------------------- .nv.info._Z13addVectorsGPUPKiS0_Pii --------------------------
	.section	.nv.info._Z13addVectorsGPUPKiS0_Pii,"",@"SHT_CUDA_INFO"
	.sectionflags	@""
	.align	4


	//----- nvinfo : EIATTR_CUDA_API_VERSION
	.align		4
        /*0000*/ 	.byte	0x04, 0x37
        /*0002*/ 	.short	(.L_7 - .L_6)
.L_6:
        /*0004*/ 	.word	0x00000082


	//----- nvinfo : EIATTR_KPARAM_INFO
	.align		4
.L_7:
        /*0008*/ 	.byte	0x04, 0x17
        /*000a*/ 	.short	(.L_9 - .L_8)
.L_8:
        /*000c*/ 	.word	0x00000000
        /*0010*/ 	.short	0x0003
        /*0012*/ 	.short	0x0018
        /*0014*/ 	.byte	0x00, 0xf0, 0x11, 0x00


	//----- nvinfo : EIATTR_KPARAM_INFO
	.align		4
.L_9:
        /*0018*/ 	.byte	0x04, 0x17
        /*001a*/ 	.short	(.L_11 - .L_10)
.L_10:
        /*001c*/ 	.word	0x00000000
        /*0020*/ 	.short	0x0002
        /*0022*/ 	.short	0x0010
        /*0024*/ 	.byte	0x00, 0xf5, 0x21, 0x00


	//----- nvinfo : EIATTR_KPARAM_INFO
	.align		4
.L_11:
        /*0028*/ 	.byte	0x04, 0x17
        /*002a*/ 	.short	(.L_13 - .L_12)
.L_12:
        /*002c*/ 	.word	0x00000000
        /*0030*/ 	.short	0x0001
        /*0032*/ 	.short	0x0008
        /*0034*/ 	.byte	0x00, 0xf5, 0x21, 0x00


	//----- nvinfo : EIATTR_KPARAM_INFO
	.align		4
.L_13:
        /*0038*/ 	.byte	0x04, 0x17
        /*003a*/ 	.short	(.L_15 - .L_14)
.L_14:
        /*003c*/ 	.word	0x00000000
        /*0040*/ 	.short	0x0000
        /*0042*/ 	.short	0x0000
        /*0044*/ 	.byte	0x00, 0xf5, 0x21, 0x00


	//----- nvinfo : EIATTR_SPARSE_MMA_MASK
	.align		4
.L_15:
        /*0048*/ 	.byte	0x03, 0x50
        /*004a*/ 	.short	0x0000


	//----- nvinfo : EIATTR_MAXREG_COUNT
	.align		4
        /*004c*/ 	.byte	0x03, 0x1b
        /*004e*/ 	.short	0x00ff


	//----- nvinfo : EIATTR_MERCURY_ISA_VERSION
	.align		4
        /*0050*/ 	.byte	0x03, 0x5f
        /*0052*/ 	.short	0x0101


	//----- nvinfo : EIATTR_VRC_CTA_INIT_COUNT
	.align		4
        /*0054*/ 	.byte	0x02, 0x4a
	.zero		1
	.zero		1


	//----- nvinfo : EIATTR_EXIT_INSTR_OFFSETS
	.align		4
        /*0058*/ 	.byte	0x04, 0x1c
        /*005a*/ 	.short	(.L_17 - .L_16)


	//   ....[0]....
.L_16:
        /*005c*/ 	.word	0x00000070


	//   ....[1]....
        /*0060*/ 	.word	0x00000130


	//----- nvinfo : EIATTR_CBANK_PARAM_SIZE
	.align		4
.L_17:
        /*0064*/ 	.byte	0x03, 0x19
        /*0066*/ 	.short	0x001c


	//----- nvinfo : EIATTR_PARAM_CBANK
	.align		4
        /*0068*/ 	.byte	0x04, 0x0a
        /*006a*/ 	.short	(.L_19 - .L_18)
	.align		4
.L_18:
        /*006c*/ 	.word	index@(.nv.constant0._Z13addVectorsGPUPKiS0_Pii)
        /*0070*/ 	.short	0x0380
        /*0072*/ 	.short	0x001c


	//----- nvinfo : EIATTR_SW_WAR
	.align		4
.L_19:
        /*0074*/ 	.byte	0x04, 0x36
        /*0076*/ 	.short	(.L_21 - .L_20)
.L_20:
        /*0078*/ 	.word	0x00000008
.L_21:


//--------------------- .nv.callgraph             --------------------------
	.section	.nv.callgraph,"",@"SHT_CUDA_CALLGRAPH"
	.align	4
	.sectionentsize	8
	.align		4
        /*0000*/ 	.word	0x00000000
	.align		4
        /*0004*/ 	.word	0xffffffff
	.align		4
        /*0008*/ 	.word	0x00000000
	.align		4
        /*000c*/ 	.word	0xfffffffe
	.align		4
        /*0010*/ 	.word	0x00000000
	.align		4
        /*0014*/ 	.word	0xfffffffd
	.align		4
        /*0018*/ 	.word	0x00000000
	.align		4
        /*001c*/ 	.word	0xfffffffc


//--------------------- .text._Z13addVectorsGPUPKiS0_Pii --------------------------
	.section	.text._Z13addVectorsGPUPKiS0_Pii,"ax",@progbits
	.align	128
        .global         _Z13addVectorsGPUPKiS0_Pii
        .type           _Z13addVectorsGPUPKiS0_Pii,@function
        .size           _Z13addVectorsGPUPKiS0_Pii,(.L_x_1 - _Z13addVectorsGPUPKiS0_Pii)
        .other          _Z13addVectorsGPUPKiS0_Pii,@"STO_CUDA_ENTRY STV_DEFAULT"
_Z13addVectorsGPUPKiS0_Pii:
.text._Z13addVectorsGPUPKiS0_Pii:
[----:B------:R-:W-:Y:S01]  /*0000*/  LDC R1, c[0x0][0x37c] ;  /* 0x0000df00ff017b82 */ /* 0x000fe20000000800 */
[----:B------:R-:W0:Y:S07]  /*0010*/  S2R R0, SR_TID.X ;  /* 0x0000000000007919 */ /* 0x000e2e0000002100 */
[----:B------:R-:W0:Y:S01]  /*0020*/  S2UR UR4, SR_CTAID.X ;  /* 0x00000000000479c3 */ /* 0x000e220000002500 */
[----:B------:R-:W1:Y:S07]  /*0030*/  LDCU UR5, c[0x0][0x398] ;  /* 0x00007300ff0577ac */ /* 0x000e6e0008000800 */
[----:B------:R-:W0:Y:S02]  /*0040*/  LDC R9, c[0x0][0x360] ;  /* 0x0000d800ff097b82 */ /* 0x000e240000000800 */
[----:B0-----:R-:W-:-:S05]  /*0050*/  IMAD R9, R9, UR4, R0 ;  /* 0x0000000409097c24 */ /* 0x001fca000f8e0200 */
[----:B-1----:R-:W-:-:S13]  /*0060*/  ISETP.GE.AND P0, PT, R9, UR5, PT ;  /* 0x0000000509007c0c */ /* 0x002fda000bf06270 */
[----:B------:R-:W-:Y:S05]  /*0070*/  @P0 EXIT ;  /* 0x000000000000094d */ /* 0x000fea0003800000 */
[----:B------:R-:W0:Y:S01]  /*0080*/  LDC.64 R2, c[0x0][0x380] ;  /* 0x0000e000ff027b82 */ /* 0x000e220000000a00 */
[----:B------:R-:W1:Y:S07]  /*0090*/  LDCU.64 UR4, c[0x0][0x358] ;  /* 0x00006b00ff0477ac */ /* 0x000e6e0008000a00 */
[----:B------:R-:W2:Y:S08]  /*00a0*/  LDC.64 R4, c[0x0][0x388] ;  /* 0x0000e200ff047b82 */ /* 0x000eb00000000a00 */
[----:B------:R-:W3:Y:S01]  /*00b0*/  LDC.64 R6, c[0x0][0x390] ;  /* 0x0000e400ff067b82 */ /* 0x000ee20000000a00 */
[----:B0-----:R-:W-:-:S06]  /*00c0*/  IMAD.WIDE R2, R9, 0x4, R2 ;  /* 0x0000000409027825 */ /* 0x001fcc00078e0202 */
[----:B-1----:R-:W4:Y:S01]  /*00d0*/  LDG.E R2, desc[UR4][R2.64] ;  /* 0x0000000402027981 */ /* 0x002f22000c1e1900 */
[----:B--2---:R-:W-:-:S06]  /*00e0*/  IMAD.WIDE R4, R9, 0x4, R4 ;  /* 0x0000000409047825 */ /* 0x004fcc00078e0204 */
[----:B------:R-:W4:Y:S01]  /*00f0*/  LDG.E R5, desc[UR4][R4.64] ;  /* 0x0000000404057981 */ /* 0x000f22000c1e1900 */
[----:B---3--:R-:W-:Y:S01]  /*0100*/  IMAD.WIDE R6, R9, 0x4, R6 ;  /* 0x0000000409067825 */ /* 0x008fe200078e0206 */
[----:B----4-:R-:W-:-:S05]  /*0110*/  IADD3 R9, PT, PT, R2, R5, RZ ;  /* 0x0000000502097210 */ /* 0x010fca0007ffe0ff */
[----:B------:R-:W-:Y:S01]  /*0120*/  STG.E desc[UR4][R6.64], R9 ;  /* 0x0000000906007986 */ /* 0x000fe2000c101904 */
[----:B------:R-:W-:Y:S05]  /*0130*/  EXIT ;  /* 0x000000000000794d */ /* 0x000fea0003800000 */
.L_x_0:
[----:B------:R-:W-:-:S00]  /*0140*/  BRA `(.L_x_0) ;  /* 0xfffffffc00fc7947 */ /* 0x000fc0000383ffff */
[----:B------:R-:W-:-:S00]  /*0150*/  NOP ;  /* 0x0000000000007918 */ /* 0x000fc00000000000 */
        /* <DEDUP_REMOVED lines=10> */
.L_x_1:


//--------------------- .nv.shared.reserved.0     --------------------------
	.section	.nv.shared.reserved.0,"aw",@nobits
	.weak		__nv_reservedSMEM_offset_0_alias
	.size		__nv_reservedSMEM_offset_0_alias, 0, 64
	.other		__nv_reservedSMEM_offset_0_alias,@"STO_CUDA_RESERVED_SHARED STV_DEFAULT"
__nv_reservedSMEM_offset_0_alias:
	.zero		0
	.zero		64


//--------------------- .nv.constant0._Z13addVectorsGPUPKiS0_Pii --------------------------
	.section	.nv.constant0._Z13addVectorsGPUPKiS0_Pii,"a",@progbits
	.sectionflags	@""
	.align	4
.nv.constant0._Z13addVectorsGPUPKiS0_Pii:
	.zero		924


//--------------------- SYMBOLS --------------------------

	.type		.nv.reservedSmem.offset0,@object
	.size		.nv.reservedSmem.offset0,0x4
